	.headerflags	@"EF_CUDA_TEXMODE_UNIFIED EF_CUDA_64BIT_ADDRESS EF_CUDA_ACCELERATORS EF_CUDA_SM90 EF_CUDA_VIRTUAL_SM(EF_CUDA_SM90)"
	.elftype	@"ET_EXEC"


//--------------------- .nv.info                  --------------------------
	.section	.nv.info,"",@"SHT_CUDA_INFO"
	.align	4


	//----- nvinfo : EIATTR_REGCOUNT
	.align		4
        /*0000*/ 	.byte	0x04, 0x2f
        /*0002*/ 	.short	(.L_1 - .L_0)
	.align		4
.L_0:
        /*0004*/ 	.word	index@(triton_poi_fused_mul_sigmoid_49)
        /*0008*/ 	.word	0x00000018


	//----- nvinfo : EIATTR_MIN_STACK_SIZE
	.align		4
.L_1:
        /*000c*/ 	.byte	0x04, 0x12
        /*000e*/ 	.short	(.L_3 - .L_2)
	.align		4
.L_2:
        /*0010*/ 	.word	index@(triton_poi_fused_mul_sigmoid_49)
        /*0014*/ 	.word	0x00000000


	//----- nvinfo : EIATTR_FRAME_SIZE
	.align		4
.L_3:
        /*0018*/ 	.byte	0x04, 0x11
        /*001a*/ 	.short	(.L_5 - .L_4)
	.align		4
.L_4:
        /*001c*/ 	.word	index@(triton_poi_fused_mul_sigmoid_49)
        /*0020*/ 	.word	0x00000000


	//----- nvinfo : EIATTR_MIN_STACK_SIZE
	.align		4
.L_5:
        /*0024*/ 	.byte	0x04, 0x12
        /*0026*/ 	.short	(.L_7 - .L_6)
	.align		4
.L_6:
        /*0028*/ 	.word	index@(triton_poi_fused_mul_sigmoid_49)
        /*002c*/ 	.word	0x00000000
.L_7:


//--------------------- .nv.info.triton_poi_fused_mul_sigmoid_49 --------------------------
	.section	.nv.info.triton_poi_fused_mul_sigmoid_49,"",@"SHT_CUDA_INFO"
	.sectionflags	@""
	.align	4


	//----- nvinfo : EIATTR_CUDA_API_VERSION
	.align		4
        /*0000*/ 	.byte	0x04, 0x37
        /*0002*/ 	.short	(.L_9 - .L_8)
.L_8:
        /*0004*/ 	.word	0x0000007c


	//----- nvinfo : EIATTR_KPARAM_INFO
	.align		4
.L_9:
        /*0008*/ 	.byte	0x04, 0x17
        /*000a*/ 	.short	(.L_11 - .L_10)
.L_10:
        /*000c*/ 	.word	0x00000000
        /*0010*/ 	.short	0x0002
        /*0012*/ 	.short	0x0010
        /*0014*/ 	.byte	0x00, 0xf0, 0x11, 0x00


	//----- nvinfo : EIATTR_KPARAM_INFO
	.align		4
.L_11:
        /*0018*/ 	.byte	0x04, 0x17
        /*001a*/ 	.short	(.L_13 - .L_12)
.L_12:
        /*001c*/ 	.word	0x00000000
        /*0020*/ 	.short	0x0001
        /*0022*/ 	.short	0x0008
        /*0024*/ 	.byte	0x00, 0xf4, 0x21, 0x00


	//----- nvinfo : EIATTR_KPARAM_INFO
	.align		4
.L_13:
        /*0028*/ 	.byte	0x04, 0x17
        /*002a*/ 	.short	(.L_15 - .L_14)
.L_14:
        /*002c*/ 	.word	0x00000000
        /*0030*/ 	.short	0x0000
        /*0032*/ 	.short	0x0000
        /*0034*/ 	.byte	0x00, 0xf4, 0x21, 0x00


	//----- nvinfo : EIATTR_SPARSE_MMA_MASK
	.align		4
.L_15:
        /*0038*/ 	.byte	0x03, 0x50
        /*003a*/ 	.short	0x0000


	//----- nvinfo : EIATTR_MAXREG_COUNT
	.align		4
        /*003c*/ 	.byte	0x03, 0x1b
        /*003e*/ 	.short	0x00ff


	//----- nvinfo : EIATTR_EXIT_INSTR_OFFSETS
	.align		4
        /*0040*/ 	.byte	0x04, 0x1c
        /*0042*/ 	.short	(.L_17 - .L_16)


	//   ....[0]....
.L_16:
        /*0044*/ 	.word	0x000007d0


	//----- nvinfo : EIATTR_REQNTID
	.align		4
.L_17:
        /*0048*/ 	.byte	0x04, 0x10
        /*004a*/ 	.short	(.L_19 - .L_18)
.L_18:
        /*004c*/ 	.word	0x00000080
        /*0050*/ 	.word	0x00000001
        /*0054*/ 	.word	0x00000001


	//----- nvinfo : EIATTR_CBANK_PARAM_SIZE
	.align		4
.L_19:
        /*0058*/ 	.byte	0x03, 0x19
        /*005a*/ 	.short	0x0014


	//----- nvinfo : EIATTR_PARAM_CBANK
	.align		4
        /*005c*/ 	.byte	0x04, 0x0a
        /*005e*/ 	.short	(.L_21 - .L_20)
	.align		4
.L_20:
        /*0060*/ 	.word	index@(.nv.constant0.triton_poi_fused_mul_sigmoid_49)
        /*0064*/ 	.short	0x0210
        /*0066*/ 	.short	0x0014


	//----- nvinfo : EIATTR_SW_WAR
	.align		4
.L_21:
        /*0068*/ 	.byte	0x04, 0x36
        /*006a*/ 	.short	(.L_23 - .L_22)
.L_22:
        /*006c*/ 	.word	0x00000008
.L_23:


//--------------------- .nv.callgraph             --------------------------
	.section	.nv.callgraph,"",@"SHT_CUDA_CALLGRAPH"
	.align	4
	.sectionentsize	8
	.align		4
        /*0000*/ 	.word	0x00000000
	.align		4
        /*0004*/ 	.word	0xffffffff
	.align		4
        /*0008*/ 	.word	0x00000000
	.align		4
        /*000c*/ 	.word	0xfffffffe
	.align		4
        /*0010*/ 	.word	0x00000000
	.align		4
        /*0014*/ 	.word	0xfffffffd
	.align		4
        /*0018*/ 	.word	0x00000000
	.align		4
        /*001c*/ 	.word	0xfffffffc


//--------------------- .text.triton_poi_fused_mul_sigmoid_49 --------------------------
	.section	.text.triton_poi_fused_mul_sigmoid_49,"ax",@progbits
	.align	128
        .global         triton_poi_fused_mul_sigmoid_49
        .type           triton_poi_fused_mul_sigmoid_49,@function
        .size           triton_poi_fused_mul_sigmoid_49,(.L_x_1 - triton_poi_fused_mul_sigmoid_49)
        .other          triton_poi_fused_mul_sigmoid_49,@"STO_CUDA_ENTRY STV_DEFAULT"
triton_poi_fused_mul_sigmoid_49:
.text.triton_poi_fused_mul_sigmoid_49:
[----:B------:R-:W-:Y:S01]  /*0000*/  LDC R1, c[0x0][0x28] ;  /* 0x00000a00ff017b82 */ /* 0x000fe20000000800 */
[----:B------:R-:W1:Y:S07]  /*0010*/  S2R R0, SR_TID.X ;  /* 0x0000000000007919 */ /* 0x000e6e0000002100 */
[----:B------:R-:W2:Y:S01]  /*0020*/  LDC.64 R2, c[0x0][0x210] ;  /* 0x00008400ff027b82 */ /* 0x000ea20000000a00 */
[----:B------:R-:W-:Y:S01]  /*0030*/  ULDC.64 UR4, c[0x0][0x208] ;  /* 0x0000820000047ab9 */ /* 0x000fe20000000a00 */
[----:B------:R-:W3:Y:S06]  /*0040*/  S2R R11, SR_CTAID.X ;  /* 0x00000000000b7919 */ /* 0x000eec0000002500 */
[----:B------:R-:W4:Y:S01]  /*0050*/  LDC.64 R8, c[0x0][0x218] ;  /* 0x00008600ff087b82 */ /* 0x000f220000000a00 */
[----:B-1----:R-:W-:-:S04]  /*0060*/  SHF.L.U32 R0, R0, 0x2, RZ ;  /* 0x0000000200007819 */ /* 0x002fc800000006ff */
[----:B------:R-:W-:-:S04]  /*0070*/  LOP3.LUT R0, R0, 0x1fc, RZ, 0xc0, !PT ;  /* 0x000001fc00007812 */ /* 0x000fc800078ec0ff */
[----:B---3--:R-:W-:-:S05]  /*0080*/  LEA R11, R11, R0, 0x9 ;  /* 0x000000000b0b7211 */ /* 0x008fca00078e48ff */
[----:B--2---:R-:W-:-:S05]  /*0090*/  IMAD.WIDE R2, R11, 0x4, R2 ;  /* 0x000000040b027825 */ /* 0x004fca00078e0202 */
[----:B------:R-:W2:Y:S01]  /*00a0*/  LDG.E.128 R4, desc[UR4][R2.64] ;  /* 0x0000000402047981 */ /* 0x000ea2000c1e1d00 */
[----:B------:R-:W-:-:S05]  /*00b0*/  IMAD.HI R0, R11, 0x2aaaaaab, RZ ;  /* 0x2aaaaaab0b007827 */ /* 0x000fca00078e02ff */
[----:B------:R-:W-:-:S04]  /*00c0*/  SHF.R.U32.HI R13, RZ, 0x1f, R0 ;  /* 0x0000001fff0d7819 */ /* 0x000fc80000011600 */
[CC--:B------:R-:W-:Y:S02]  /*00d0*/  LEA.HI R10, R0.reuse, R13.reuse, RZ, 0x17 ;  /* 0x0000000d000a7211 */ /* 0x0c0fe400078fb8ff */
[----:B------:R-:W-:-:S03]  /*00e0*/  LEA.HI.SX32 R13, R0, R13, 0x15 ;  /* 0x0000000d000d7211 */ /* 0x000fc600078faaff */
[----:B------:R-:W-:-:S04]  /*00f0*/  IMAD R10, R10, -0xc00, R11 ;  /* 0xfffff4000a0a7824 */ /* 0x000fc800078e020b */
[----:B------:R-:W-:-:S04]  /*0100*/  IMAD R13, R13, 0xc00, R10 ;  /* 0x00000c000d0d7824 */ /* 0x000fc800078e020a */
[----:B----4-:R-:W-:-:S06]  /*0110*/  IMAD.WIDE R8, R13, 0x4, R8 ;  /* 0x000000040d087825 */ /* 0x010fcc00078e0208 */
[----:B------:R-:W3:Y:S01]  /*0120*/  LDG.E.EL.128 R8, desc[UR4][R8.64] ;  /* 0x0000000408087981 */ /* 0x000ee2000c2e1d00 */
[----:B--2---:R-:W-:-:S04]  /*0130*/  FADD R0, RZ, -R4 ;  /* 0x80000004ff007221 */ /* 0x004fc80000000000 */
[----:B------:R-:W-:Y:S01]  /*0140*/  FMUL R12, R0, 1.4426950216293334961 ;  /* 0x3fb8aa3b000c7820 */ /* 0x000fe20000400000 */
[----:B------:R-:W-:-:S04]  /*0150*/  FADD R0, RZ, -R5 ;  /* 0x80000005ff007221 */ /* 0x000fc80000000000 */
[----:B------:R-:W-:Y:S01]  /*0160*/  FMUL R14, R0, 1.4426950216293334961 ;  /* 0x3fb8aa3b000e7820 */ /* 0x000fe20000400000 */
[----:B------:R-:W-:Y:S01]  /*0170*/  FADD R0, RZ, -R6 ;  /* 0x80000006ff007221 */ /* 0x000fe20000000000 */
[----:B------:R-:W-:-:S03]  /*0180*/  FSETP.GEU.AND P0, PT, R12, -126, PT ;  /* 0xc2fc00000c00780b */ /* 0x000fc60003f0e000 */
[----:B------:R-:W-:Y:S01]  /*0190*/  FMUL R16, R0, 1.4426950216293334961 ;  /* 0x3fb8aa3b00107820 */ /* 0x000fe20000400000 */
[----:B------:R-:W-:Y:S01]  /*01a0*/  FADD R0, RZ, -R7 ;  /* 0x80000007ff007221 */ /* 0x000fe20000000000 */
[----:B------:R-:W-:-:S03]  /*01b0*/  FSETP.GEU.AND P1, PT, R14, -126, PT ;  /* 0xc2fc00000e00780b */ /* 0x000fc60003f2e000 */
[----:B------:R-:W-:Y:S01]  /*01c0*/  FSETP.GEU.AND P2, PT, R16, -126, PT ;  /* 0xc2fc00001000780b */ /* 0x000fe20003f4e000 */
[----:B------:R-:W-:-:S04]  /*01d0*/  FMUL R17, R0, 1.4426950216293334961 ;  /* 0x3fb8aa3b00117820 */ /* 0x000fc80000400000 */
[----:B------:R-:W-:Y:S01]  /*01e0*/  @!P0 FMUL R12, R12, 0.5 ;  /* 0x3f0000000c0c8820 */ /* 0x000fe20000400000 */
[----:B------:R-:W-:-:S03]  /*01f0*/  FSETP.GEU.AND P4, PT, R17, -126, PT ;  /* 0xc2fc00001100780b */ /* 0x000fc60003f8e000 */
[----:B------:R1:W2:Y:S01]  /*0200*/  MUFU.EX2 R13, R12 ;  /* 0x0000000c000d7308 */ /* 0x0002a20000000800 */
[----:B---3--:R-:W-:Y:S01]  /*0210*/  FADD R9, RZ, -R9 ;  /* 0x80000009ff097221 */ /* 0x008fe20000000000 */
[----:B------:R-:W-:Y:S01]  /*0220*/  FADD R8, RZ, -R8 ;  /* 0x80000008ff087221 */ /* 0x000fe20000000000 */
[----:B------:R-:W-:Y:S01]  /*0230*/  FADD R10, RZ, -R10 ;  /* 0x8000000aff0a7221 */ /* 0x000fe20000000000 */
[----:B------:R-:W-:Y:S01]  /*0240*/  @!P2 FMUL R16, R16, 0.5 ;  /* 0x3f0000001010a820 */ /* 0x000fe20000400000 */
[----:B------:R-:W-:Y:S01]  /*0250*/  FMUL R9, R9, 1.4426950216293334961 ;  /* 0x3fb8aa3b09097820 */ /* 0x000fe20000400000 */
[----:B------:R-:W-:Y:S01]  /*0260*/  FADD R11, RZ, -R11 ;  /* 0x8000000bff0b7221 */ /* 0x000fe20000000000 */
[----:B------:R-:W-:Y:S01]  /*0270*/  FMUL R10, R10, 1.4426950216293334961 ;  /* 0x3fb8aa3b0a0a7820 */ /* 0x000fe20000400000 */
[----:B------:R-:W-:Y:S01]  /*0280*/  @!P1 FMUL R14, R14, 0.5 ;  /* 0x3f0000000e0e9820 */ /* 0x000fe20000400000 */
[----:B-1----:R-:W-:Y:S01]  /*0290*/  FMUL R12, R8, 1.4426950216293334961 ;  /* 0x3fb8aa3b080c7820 */ /* 0x002fe20000400000 */
[----:B------:R-:W1:Y:S01]  /*02a0*/  MUFU.EX2 R16, R16 ;  /* 0x0000001000107308 */ /* 0x000e620000000800 */
[----:B------:R-:W-:Y:S01]  /*02b0*/  FSETP.GEU.AND P6, PT, R9, -126, PT ;  /* 0xc2fc00000900780b */ /* 0x000fe20003fce000 */
[----:B------:R-:W-:Y:S01]  /*02c0*/  FMUL R11, R11, 1.4426950216293334961 ;  /* 0x3fb8aa3b0b0b7820 */ /* 0x000fe20000400000 */
[----:B------:R-:W-:Y:S01]  /*02d0*/  FSETP.GEU.AND P5, PT, R10, -126, PT ;  /* 0xc2fc00000a00780b */ /* 0x000fe20003fae000 */
[----:B------:R-:W-:Y:S01]  /*02e0*/  @!P4 FMUL R17, R17, 0.5 ;  /* 0x3f0000001111c820 */ /* 0x000fe20000400000 */
[----:B------:R-:W-:Y:S01]  /*02f0*/  FSETP.GEU.AND P3, PT, R12, -126, PT ;  /* 0xc2fc00000c00780b */ /* 0x000fe20003f6e000 */
[----:B--2---:R-:W-:-:S02]  /*0300*/  @!P0 FMUL R13, R13, R13 ;  /* 0x0000000d0d0d8220 */ /* 0x004fc40000400000 */
[----:B------:R-:W2:Y:S02]  /*0310*/  MUFU.EX2 R15, R14 ;  /* 0x0000000e000f7308 */ /* 0x000ea40000000800 */
[----:B------:R-:W-:-:S04]  /*0320*/  FADD R0, R13, 1 ;  /* 0x3f8000000d007421 */ /* 0x000fc80000000000 */
[----:B------:R-:W-:Y:S01]  /*0330*/  @!P6 FMUL R9, R9, 0.5 ;  /* 0x3f0000000909e820 */ /* 0x000fe20000400000 */
[----:B-1----:R-:W-:Y:S01]  /*0340*/  @!P2 FMUL R16, R16, R16 ;  /* 0x000000101010a220 */ /* 0x002fe20000400000 */
[----:B------:R-:W-:Y:S01]  /*0350*/  FSETP.GEU.AND P2, PT, R11, -126, PT ;  /* 0xc2fc00000b00780b */ /* 0x000fe20003f4e000 */
[----:B------:R-:W-:Y:S01]  /*0360*/  @!P5 FMUL R10, R10, 0.5 ;  /* 0x3f0000000a0ad820 */ /* 0x000fe20000400000 */
[----:B------:R-:W-:Y:S01]  /*0370*/  @!P3 FMUL R12, R12, 0.5 ;  /* 0x3f0000000c0cb820 */ /* 0x000fe20000400000 */
[----:B------:R-:W1:Y:S01]  /*0380*/  MUFU.EX2 R17, R17 ;  /* 0x0000001100117308 */ /* 0x000e620000000800 */
[----:B------:R-:W-:Y:S01]  /*0390*/  FADD R16, R16, 1 ;  /* 0x3f80000010107421 */ /* 0x000fe20000000000 */
[----:B--2---:R-:W-:Y:S01]  /*03a0*/  @!P1 FMUL R15, R15, R15 ;  /* 0x0000000f0f0f9220 */ /* 0x004fe20000400000 */
[----:B------:R-:W-:-:S05]  /*03b0*/  FSETP.GT.AND P1, PT, R0, 8.50705917302346158658e+37, PT ;  /* 0x7e8000000000780b */ /* 0x000fca0003f24000 */
[----:B------:R-:W2:Y:S01]  /*03c0*/  MUFU.EX2 R9, R9 ;  /* 0x0000000900097308 */ /* 0x000ea20000000800 */
[----:B------:R-:W-:Y:S01]  /*03d0*/  FADD R15, R15, 1 ;  /* 0x3f8000000f0f7421 */ /* 0x000fe20000000000 */
[----:B------:R-:W-:-:S04]  /*03e0*/  @!P2 FMUL R11, R11, 0.5 ;  /* 0x3f0000000b0ba820 */ /* 0x000fc80000400000 */
[----:B------:R-:W-:Y:S01]  /*03f0*/  FSETP.GT.AND P0, PT, R15, 8.50705917302346158658e+37, PT ;  /* 0x7e8000000f00780b */ /* 0x000fe20003f04000 */
[----:B-1----:R-:W-:Y:S01]  /*0400*/  @!P4 FMUL R17, R17, R17 ;  /* 0x000000111111c220 */ /* 0x002fe20000400000 */
[----:B------:R-:W1:Y:S01]  /*0410*/  MUFU.EX2 R12, R12 ;  /* 0x0000000c000c7308 */ /* 0x000e620000000800 */
[----:B------:R-:W-:Y:S01]  /*0420*/  FSETP.GT.AND P4, PT, R16, 8.50705917302346158658e+37, PT ;  /* 0x7e8000001000780b */ /* 0x000fe20003f84000 */
[----:B------:R-:W-:Y:S01]  /*0430*/  @P1 FMUL R0, R0, 0.25 ;  /* 0x3e80000000001820 */ /* 0x000fe20000400000 */
[----:B------:R-:W-:Y:S01]  /*0440*/  FADD R17, R17, 1 ;  /* 0x3f80000011117421 */ /* 0x000fe20000000000 */
[----:B--2---:R-:W-:-:S04]  /*0450*/  @!P6 FMUL R9, R9, R9 ;  /* 0x000000090909e220 */ /* 0x004fc80000400000 */
[----:B------:R-:W2:Y:S01]  /*0460*/  MUFU.EX2 R10, R10 ;  /* 0x0000000a000a7308 */ /* 0x000ea20000000800 */
[----:B------:R-:W-:Y:S01]  /*0470*/  FADD R20, R9, 1 ;  /* 0x3f80000009147421 */ /* 0x000fe20000000000 */
[----:B------:R-:W-:Y:S01]  /*0480*/  HFMA2.MMA R9, -RZ, RZ, 1.625, 0 ;  /* 0x3e800000ff097435 */ /* 0x000fe200000001ff */
[----:B------:R-:W-:-:S03]  /*0490*/  @P0 FMUL R15, R15, 0.25 ;  /* 0x3e8000000f0f0820 */ /* 0x000fc60000400000 */
[----:B------:R-:W-:Y:S01]  /*04a0*/  @P4 FMUL R16, R16, 0.25 ;  /* 0x3e80000010104820 */ /* 0x000fe20000400000 */
[----:B-1----:R-:W-:Y:S01]  /*04b0*/  @!P3 FMUL R12, R12, R12 ;  /* 0x0000000c0c0cb220 */ /* 0x002fe20000400000 */
[----:B------:R-:W1:Y:S01]  /*04c0*/  MUFU.EX2 R11, R11 ;  /* 0x0000000b000b7308 */ /* 0x000e620000000800 */
[----:B------:R-:W-:Y:S02]  /*04d0*/  FSETP.GT.AND P3, PT, R17, 8.50705917302346158658e+37, PT ;  /* 0x7e8000001100780b */ /* 0x000fe40003f64000 */
[----:B------:R-:W-:Y:S01]  /*04e0*/  FADD R18, R12, 1 ;  /* 0x3f8000000c127421 */ /* 0x000fe20000000000 */
[----:B------:R-:W-:Y:S01]  /*04f0*/  FSEL R13, R9, 1, P1 ;  /* 0x3f800000090d7808 */ /* 0x000fe20000800000 */
[----:B--2---:R-:W-:-:S03]  /*0500*/  @!P5 FMUL R10, R10, R10 ;  /* 0x0000000a0a0ad220 */ /* 0x004fc60000400000 */
[----:B------:R-:W-:Y:S01]  /*0510*/  FSETP.GT.AND P6, PT, R18, 8.50705917302346158658e+37, PT ;  /* 0x7e8000001200780b */ /* 0x000fe20003fc4000 */
[----:B------:R-:W2:Y:S01]  /*0520*/  MUFU.RCP R0, R0 ;  /* 0x0000000000007308 */ /* 0x000ea20000001000 */
[----:B------:R-:W-:Y:S01]  /*0530*/  FSETP.GT.AND P5, PT, R20, 8.50705917302346158658e+37, PT ;  /* 0x7e8000001400780b */ /* 0x000fe20003fa4000 */
[----:B------:R-:W-:Y:S01]  /*0540*/  FADD R12, R10, 1 ;  /* 0x3f8000000a0c7421 */ /* 0x000fe20000000000 */
[----:B------:R-:W-:Y:S02]  /*0550*/  FSEL R19, R9, 1, P3 ;  /* 0x3f80000009137808 */ /* 0x000fe40001800000 */
[----:B------:R-:W-:Y:S01]  /*0560*/  @P3 FMUL R17, R17, 0.25 ;  /* 0x3e80000011113820 */ /* 0x000fe20000400000 */
[----:B-1----:R-:W-:Y:S01]  /*0570*/  @!P2 FMUL R11, R11, R11 ;  /* 0x0000000b0b0ba220 */ /* 0x002fe20000400000 */
[----:B------:R-:W-:Y:S01]  /*0580*/  FSETP.GT.AND P2, PT, R12, 8.50705917302346158658e+37, PT ;  /* 0x7e8000000c00780b */ /* 0x000fe20003f44000 */
[----:B------:R1:W3:Y:S02]  /*0590*/  MUFU.RCP R8, R15 ;  /* 0x0000000f00087308 */ /* 0x0002e40000001000 */
[----:B------:R-:W-:-:S02]  /*05a0*/  FADD R21, R11, 1 ;  /* 0x3f8000000b157421 */ /* 0x000fc40000000000 */
[----:B------:R-:W-:Y:S02]  /*05b0*/  @P6 FMUL R18, R18, 0.25 ;  /* 0x3e80000012126820 */ /* 0x000fe40000400000 */
[----:B------:R-:W-:Y:S01]  /*05c0*/  @P5 FMUL R20, R20, 0.25 ;  /* 0x3e80000014145820 */ /* 0x000fe20000400000 */
[----:B------:R-:W-:Y:S01]  /*05d0*/  FSETP.GT.AND P1, PT, R21, 8.50705917302346158658e+37, PT ;  /* 0x7e8000001500780b */ /* 0x000fe20003f24000 */
[----:B------:R-:W4:Y:S01]  /*05e0*/  MUFU.RCP R16, R16 ;  /* 0x0000001000107308 */ /* 0x000f220000001000 */
[C---:B-1----:R-:W-:Y:S01]  /*05f0*/  FSEL R15, R9.reuse, 1, P0 ;  /* 0x3f800000090f7808 */ /* 0x042fe20000000000 */
[----:B--2---:R-:W-:Y:S02]  /*0600*/  FMUL R13, R0, R13 ;  /* 0x0000000d000d7220 */ /* 0x004fe40000400000 */
[----:B------:R-:W-:Y:S02]  /*0610*/  @P2 FMUL R12, R12, 0.25 ;  /* 0x3e8000000c0c2820 */ /* 0x000fe40000400000 */
[----:B------:R-:W-:Y:S01]  /*0620*/  FMUL R4, R4, R13 ;  /* 0x0000000d04047220 */ /* 0x000fe20000400000 */
[----:B---3--:R-:W-:Y:S01]  /*0630*/  FMUL R8, R8, R15 ;  /* 0x0000000f08087220 */ /* 0x008fe20000400000 */
[----:B------:R1:W2:Y:S01]  /*0640*/  MUFU.RCP R14, R17 ;  /* 0x00000011000e7308 */ /* 0x0002a20000001000 */
[----:B------:R-:W-:-:S02]  /*0650*/  FSEL R13, R9, 1, P6 ;  /* 0x3f800000090d7808 */ /* 0x000fc40003000000 */
[----:B------:R-:W-:Y:S01]  /*0660*/  FMUL R5, R5, R8 ;  /* 0x0000000805057220 */ /* 0x000fe20000400000 */
[----:B------:R-:W-:Y:S01]  /*0670*/  @P1 FMUL R21, R21, 0.25 ;  /* 0x3e80000015151820 */ /* 0x000fe20000400000 */
[C---:B------:R-:W-:Y:S02]  /*0680*/  FSEL R8, R9.reuse, 1, P5 ;  /* 0x3f80000009087808 */ /* 0x040fe40002800000 */
[C---:B------:R-:W-:Y:S01]  /*0690*/  FSEL R15, R9.reuse, 1, P2 ;  /* 0x3f800000090f7808 */ /* 0x040fe20001000000 */
[----:B------:R-:W3:Y:S01]  /*06a0*/  MUFU.RCP R10, R18 ;  /* 0x00000012000a7308 */ /* 0x000ee20000001000 */
[C---:B-1----:R-:W-:Y:S02]  /*06b0*/  FSEL R17, R9.reuse, 1, P4 ;  /* 0x3f80000009117808 */ /* 0x042fe40002000000 */
[----:B------:R-:W-:-:S03]  /*06c0*/  FSEL R9, R9, 1, P1 ;  /* 0x3f80000009097808 */ /* 0x000fc60000800000 */
[----:B----4-:R-:W-:Y:S01]  /*06d0*/  FMUL R17, R16, R17 ;  /* 0x0000001110117220 */ /* 0x010fe20000400000 */
[----:B--2---:R-:W-:Y:S01]  /*06e0*/  FMUL R14, R14, R19 ;  /* 0x000000130e0e7220 */ /* 0x004fe20000400000 */
[----:B------:R-:W1:Y:S02]  /*06f0*/  MUFU.RCP R11, R20 ;  /* 0x00000014000b7308 */ /* 0x000e640000001000 */
[----:B------:R-:W-:Y:S01]  /*0700*/  FMUL R6, R6, R17 ;  /* 0x0000001106067220 */ /* 0x000fe20000400000 */
[----:B------:R-:W-:Y:S01]  /*0710*/  FMUL R7, R7, R14 ;  /* 0x0000000e07077220 */ /* 0x000fe20000400000 */
[----:B---3--:R-:W-:-:S04]  /*0720*/  FMUL R13, R10, R13 ;  /* 0x0000000d0a0d7220 */ /* 0x008fc80000400000 */
[----:B------:R-:W2:Y:S01]  /*0730*/  MUFU.RCP R12, R12 ;  /* 0x0000000c000c7308 */ /* 0x000ea20000001000 */
[----:B------:R-:W-:Y:S01]  /*0740*/  FMUL R4, R4, R13 ;  /* 0x0000000d04047220 */ /* 0x000fe20000400000 */
[----:B-1----:R-:W-:-:S06]  /*0750*/  FMUL R8, R11, R8 ;  /* 0x000000080b087220 */ /* 0x002fcc0000400000 */
[----:B------:R-:W1:Y:S01]  /*0760*/  MUFU.RCP R0, R21 ;  /* 0x0000001500007308 */ /* 0x000e620000001000 */
[----:B------:R-:W-:Y:S01]  /*0770*/  FMUL R5, R5, R8 ;  /* 0x0000000805057220 */ /* 0x000fe20000400000 */
[----:B--2---:R-:W-:-:S04]  /*0780*/  FMUL R15, R12, R15 ;  /* 0x0000000f0c0f7220 */ /* 0x004fc80000400000 */
[----:B------:R-:W-:Y:S01]  /*0790*/  FMUL R6, R6, R15 ;  /* 0x0000000f06067220 */ /* 0x000fe20000400000 */
[----:B-1----:R-:W-:-:S04]  /*07a0*/  FMUL R0, R0, R9 ;  /* 0x0000000900007220 */ /* 0x002fc80000400000 */
[----:B------:R-:W-:-:S05]  /*07b0*/  FMUL R7, R7, R0 ;  /* 0x0000000007077220 */ /* 0x000fca0000400000 */
[----:B------:R-:W-:Y:S01]  /*07c0*/  STG.E.128 desc[UR4][R2.64], R4 ;  /* 0x0000000402007986 */ /* 0x000fe2000c101d04 */
[----:B------:R-:W-:Y:S05]  /*07d0*/  EXIT ;  /* 0x000000000000794d */ /* 0x000fea0003800000 */
.L_x_0:
[----:B------:R-:W-:-:S00]  /*07e0*/  BRA `(.L_x_0) ;  /* 0xfffffffc00fc7947 */ /* 0x000fc0000383ffff */
[----:B------:R-:W-:-:S00]  /*07f0*/  NOP ;  /* 0x0000000000007918 */ /* 0x000fc00000000000 */
        /* <DEDUP_REMOVED lines=8> */
.L_x_1:


//--------------------- .nv.constant0.triton_poi_fused_mul_sigmoid_49 --------------------------
	.section	.nv.constant0.triton_poi_fused_mul_sigmoid_49,"a",@progbits
	.sectionflags	@""
	.align	4
.nv.constant0.triton_poi_fused_mul_sigmoid_49:
	.zero		548
